	.headerflags	@"EF_CUDA_TEXMODE_UNIFIED EF_CUDA_64BIT_ADDRESS EF_CUDA_ACCELERATORS EF_CUDA_SM90 EF_CUDA_VIRTUAL_SM(EF_CUDA_SM90)"
	.elftype	@"ET_EXEC"


//--------------------- .nv.info                  --------------------------
	.section	.nv.info,"",@"SHT_CUDA_INFO"
	.align	4


	//----- nvinfo : EIATTR_REGCOUNT
	.align		4
        /*0000*/ 	.byte	0x04, 0x2f
        /*0002*/ 	.short	(.L_3 - .L_2)
	.align		4
.L_2:
        /*0004*/ 	.word	index@(triton_poi_fused__native_batch_norm_legit_no_training_convolution_relu_3)
        /*0008*/ 	.word	0x00000016


	//----- nvinfo : EIATTR_MIN_STACK_SIZE
	.align		4
.L_3:
        /*000c*/ 	.byte	0x04, 0x12
        /*000e*/ 	.short	(.L_5 - .L_4)
	.align		4
.L_4:
        /*0010*/ 	.word	index@(triton_poi_fused__native_batch_norm_legit_no_training_convolution_relu_3)
        /*0014*/ 	.word	0x00000000


	//----- nvinfo : EIATTR_FRAME_SIZE
	.align		4
.L_5:
        /*0018*/ 	.byte	0x04, 0x11
        /*001a*/ 	.short	(.L_7 - .L_6)
	.align		4
.L_6:
        /*001c*/ 	.word	index@(triton_poi_fused__native_batch_norm_legit_no_training_convolution_relu_3)
        /*0020*/ 	.word	0x00000000


	//----- nvinfo : EIATTR_MIN_STACK_SIZE
	.align		4
.L_7:
        /*0024*/ 	.byte	0x04, 0x12
        /*0026*/ 	.short	(.L_9 - .L_8)
	.align		4
.L_8:
        /*0028*/ 	.word	index@(triton_poi_fused__native_batch_norm_legit_no_training_convolution_relu_3)
        /*002c*/ 	.word	0x00000000
.L_9:


//--------------------- .nv.info.triton_poi_fused__native_batch_norm_legit_no_training_convolution_relu_3 --------------------------
	.section	.nv.info.triton_poi_fused__native_batch_norm_legit_no_training_convolution_relu_3,"",@"SHT_CUDA_INFO"
	.sectionflags	@""
	.align	4


	//----- nvinfo : EIATTR_CUDA_API_VERSION
	.align		4
        /*0000*/ 	.byte	0x04, 0x37
        /*0002*/ 	.short	(.L_11 - .L_10)
.L_10:
        /*0004*/ 	.word	0x0000007c


	//----- nvinfo : EIATTR_KPARAM_INFO
	.align		4
.L_11:
        /*0008*/ 	.byte	0x04, 0x17
        /*000a*/ 	.short	(.L_13 - .L_12)
.L_12:
        /*000c*/ 	.word	0x00000000
        /*0010*/ 	.short	0x0007
        /*0012*/ 	.short	0x0038
        /*0014*/ 	.byte	0x00, 0xf0, 0x11, 0x00


	//----- nvinfo : EIATTR_KPARAM_INFO
	.align		4
.L_13:
        /*0018*/ 	.byte	0x04, 0x17
        /*001a*/ 	.short	(.L_15 - .L_14)
.L_14:
        /*001c*/ 	.word	0x00000000
        /*0020*/ 	.short	0x0006
        /*0022*/ 	.short	0x0030
        /*0024*/ 	.byte	0x00, 0xf4, 0x21, 0x00


	//----- nvinfo : EIATTR_KPARAM_INFO
	.align		4
.L_15:
        /*0028*/ 	.byte	0x04, 0x17
        /*002a*/ 	.short	(.L_17 - .L_16)
.L_16:
        /*002c*/ 	.word	0x00000000
        /*0030*/ 	.short	0x0005
        /*0032*/ 	.short	0x0028
        /*0034*/ 	.byte	0x00, 0xf4, 0x21, 0x00


	//----- nvinfo : EIATTR_KPARAM_INFO
	.align		4
.L_17:
        /*0038*/ 	.byte	0x04, 0x17
        /*003a*/ 	.short	(.L_19 - .L_18)
.L_18:
        /*003c*/ 	.word	0x00000000
        /*0040*/ 	.short	0x0004
        /*0042*/ 	.short	0x0020
        /*0044*/ 	.byte	0x00, 0xf4, 0x21, 0x00


	//----- nvinfo : EIATTR_KPARAM_INFO
	.align		4
.L_19:
        /*0048*/ 	.byte	0x04, 0x17
        /*004a*/ 	.short	(.L_21 - .L_20)
.L_20:
        /*004c*/ 	.word	0x00000000
        /*0050*/ 	.short	0x0003
        /*0052*/ 	.short	0x0018
        /*0054*/ 	.byte	0x00, 0xf4, 0x21, 0x00


	//----- nvinfo : EIATTR_KPARAM_INFO
	.align		4
.L_21:
        /*0058*/ 	.byte	0x04, 0x17
        /*005a*/ 	.short	(.L_23 - .L_22)
.L_22:
        /*005c*/ 	.word	0x00000000
        /*0060*/ 	.short	0x0002
        /*0062*/ 	.short	0x0010
        /*0064*/ 	.byte	0x00, 0xf4, 0x21, 0x00


	//----- nvinfo : EIATTR_KPARAM_INFO
	.align		4
.L_23:
        /*0068*/ 	.byte	0x04, 0x17
        /*006a*/ 	.short	(.L_25 - .L_24)
.L_24:
        /*006c*/ 	.word	0x00000000
        /*0070*/ 	.short	0x0001
        /*0072*/ 	.short	0x0008
        /*0074*/ 	.byte	0x00, 0xf4, 0x21, 0x00


	//----- nvinfo : EIATTR_KPARAM_INFO
	.align		4
.L_25:
        /*0078*/ 	.byte	0x04, 0x17
        /*007a*/ 	.short	(.L_27 - .L_26)
.L_26:
        /*007c*/ 	.word	0x00000000
        /*0080*/ 	.short	0x0000
        /*0082*/ 	.short	0x0000
        /*0084*/ 	.byte	0x00, 0xf4, 0x21, 0x00


	//----- nvinfo : EIATTR_SPARSE_MMA_MASK
	.align		4
.L_27:
        /*0088*/ 	.byte	0x03, 0x50
        /*008a*/ 	.short	0x0000


	//----- nvinfo : EIATTR_MAXREG_COUNT
	.align		4
        /*008c*/ 	.byte	0x03, 0x1b
        /*008e*/ 	.short	0x00ff


	//----- nvinfo : EIATTR_EXIT_INSTR_OFFSETS
	.align		4
        /*0090*/ 	.byte	0x04, 0x1c
        /*0092*/ 	.short	(.L_29 - .L_28)


	//   ....[0]....
.L_28:
        /*0094*/ 	.word	0x00000420


	//----- nvinfo : EIATTR_REQNTID
	.align		4
.L_29:
        /*0098*/ 	.byte	0x04, 0x10
        /*009a*/ 	.short	(.L_31 - .L_30)
.L_30:
        /*009c*/ 	.word	0x00000100
        /*00a0*/ 	.word	0x00000001
        /*00a4*/ 	.word	0x00000001


	//----- nvinfo : EIATTR_CBANK_PARAM_SIZE
	.align		4
.L_31:
        /*00a8*/ 	.byte	0x03, 0x19
        /*00aa*/ 	.short	0x003c


	//----- nvinfo : EIATTR_PARAM_CBANK
	.align		4
        /*00ac*/ 	.byte	0x04, 0x0a
        /*00ae*/ 	.short	(.L_33 - .L_32)
	.align		4
.L_32:
        /*00b0*/ 	.word	index@(.nv.constant0.triton_poi_fused__native_batch_norm_legit_no_training_convolution_relu_3)
        /*00b4*/ 	.short	0x0210
        /*00b6*/ 	.short	0x003c


	//----- nvinfo : EIATTR_SW_WAR
	.align		4
.L_33:
        /*00b8*/ 	.byte	0x04, 0x36
        /*00ba*/ 	.short	(.L_35 - .L_34)
.L_34:
        /*00bc*/ 	.word	0x00000008
.L_35:


//--------------------- .nv.callgraph             --------------------------
	.section	.nv.callgraph,"",@"SHT_CUDA_CALLGRAPH"
	.align	4
	.sectionentsize	8
	.align		4
        /*0000*/ 	.word	0x00000000
	.align		4
        /*0004*/ 	.word	0xffffffff
	.align		4
        /*0008*/ 	.word	0x00000000
	.align		4
        /*000c*/ 	.word	0xfffffffe
	.align		4
        /*0010*/ 	.word	0x00000000
	.align		4
        /*0014*/ 	.word	0xfffffffd
	.align		4
        /*0018*/ 	.word	0x00000000
	.align		4
        /*001c*/ 	.word	0xfffffffc


//--------------------- .nv.constant4             --------------------------
	.section	.nv.constant4,"a",@progbits
	.align	8
	.align		8
.nv.constant4:
        /*0000*/ 	.dword	_$_str
	.align		8
        /*0008*/ 	.dword	_$_str_$_2


//--------------------- .text.triton_poi_fused__native_batch_norm_legit_no_training_convolution_relu_3 --------------------------
	.section	.text.triton_poi_fused__native_batch_norm_legit_no_training_convolution_relu_3,"ax",@progbits
	.align	128
        .global         triton_poi_fused__native_batch_norm_legit_no_training_convolution_relu_3
        .type           triton_poi_fused__native_batch_norm_legit_no_training_convolution_relu_3,@function
        .size           triton_poi_fused__native_batch_norm_legit_no_training_convolution_relu_3,(.L_x_1 - triton_poi_fused__native_batch_norm_legit_no_training_convolution_relu_3)
        .other          triton_poi_fused__native_batch_norm_legit_no_training_convolution_relu_3,@"STO_CUDA_ENTRY STV_DEFAULT"
triton_poi_fused__native_batch_norm_legit_no_training_convolution_relu_3:
.text.triton_poi_fused__native_batch_norm_legit_no_training_convolution_relu_3:
[----:B------:R-:W-:Y:S01]  /*0000*/  LDC R1, c[0x0][0x28] ;  /* 0x00000a00ff017b82 */ /* 0x000fe20000000800 */
[----:B------:R-:W1:Y:S07]  /*0010*/  S2R R0, SR_TID.X ;  /* 0x0000000000007919 */ /* 0x000e6e0000002100 */
[----:B------:R-:W2:Y:S01]  /*0020*/  LDC.64 R6, c[0x0][0x228] ;  /* 0x00008a00ff067b82 */ /* 0x000ea20000000a00 */
[----:B------:R-:W-:Y:S01]  /*0030*/  ULDC.64 UR4, c[0x0][0x208] ;  /* 0x0000820000047ab9 */ /* 0x000fe20000000a00 */
[----:B------:R-:W3:Y:S06]  /*0040*/  S2R R3, SR_CTAID.X ;  /* 0x0000000000037919 */ /* 0x000eec0000002500 */
[----:B------:R-:W4:Y:S08]  /*0050*/  LDC.64 R12, c[0x0][0x218] ;  /* 0x00008600ff0c7b82 */ /* 0x000f300000000a00 */
[----:B------:R-:W5:Y:S08]  /*0060*/  LDC.64 R14, c[0x0][0x220] ;  /* 0x00008800ff0e7b82 */ /* 0x000f700000000a00 */
[----:B------:R-:W5:Y:S01]  /*0070*/  LDC.64 R10, c[0x0][0x238] ;  /* 0x00008e00ff0a7b82 */ /* 0x000f620000000a00 */
[----:B-1----:R-:W-:-:S07]  /*0080*/  SHF.L.U32 R0, R0, 0x1, RZ ;  /* 0x0000000100007819 */ /* 0x002fce00000006ff */
[----:B------:R-:W1:Y:S01]  /*0090*/  LDC.64 R16, c[0x0][0x230] ;  /* 0x00008c00ff107b82 */ /* 0x000e620000000a00 */
[----:B------:R-:W-:-:S04]  /*00a0*/  LOP3.LUT R0, R0, 0x1fe, RZ, 0xc0, !PT ;  /* 0x000001fe00007812 */ /* 0x000fc800078ec0ff */
[----:B---3--:R-:W-:-:S05]  /*00b0*/  LEA R0, R3, R0, 0x9 ;  /* 0x0000000003007211 */ /* 0x008fca00078e48ff */
[----:B------:R-:W-:-:S05]  /*00c0*/  IMAD.HI R2, R0, 0x2aaaaaab, RZ ;  /* 0x2aaaaaab00027827 */ /* 0x000fca00078e02ff */
[----:B------:R-:W-:-:S04]  /*00d0*/  SHF.R.U32.HI R3, RZ, 0x1f, R2 ;  /* 0x0000001fff037819 */ /* 0x000fc80000011602 */
[----:B------:R-:W-:-:S05]  /*00e0*/  LEA.HI R3, R2, R3, RZ, 0x1d ;  /* 0x0000000302037211 */ /* 0x000fca00078fe8ff */
[----:B------:R-:W-:Y:S02]  /*00f0*/  IMAD R8, R3, -0x30, R0 ;  /* 0xffffffd003087824 */ /* 0x000fe400078e0200 */
[----:B------:R-:W3:Y:S02]  /*0100*/  LDC.64 R2, c[0x0][0x210] ;  /* 0x00008400ff027b82 */ /* 0x000ee40000000a00 */
[----:B--2---:R-:W-:-:S06]  /*0110*/  IMAD.WIDE R6, R8, 0x4, R6 ;  /* 0x0000000408067825 */ /* 0x004fcc00078e0206 */
[----:B------:R-:W2:Y:S01]  /*0120*/  LDG.E.EL.64 R6, desc[UR4][R6.64] ;  /* 0x0000000406067981 */ /* 0x000ea2000c2e1b00 */
[----:B----4-:R-:W-:-:S04]  /*0130*/  IMAD.WIDE R12, R8, 0x4, R12 ;  /* 0x00000004080c7825 */ /* 0x010fc800078e020c */
[C---:B-----5:R-:W-:Y:S02]  /*0140*/  IMAD.WIDE R14, R8.reuse, 0x4, R14 ;  /* 0x00000004080e7825 */ /* 0x060fe400078e020e */
[----:B------:R-:W4:Y:S02]  /*0150*/  LDG.E.EL.64 R12, desc[UR4][R12.64] ;  /* 0x000000040c0c7981 */ /* 0x000f24000c2e1b00 */
[C---:B0-----:R-:W-:Y:S02]  /*0160*/  IMAD.WIDE R10, R8.reuse, 0x4, R10 ;  /* 0x00000004080a7825 */ /* 0x041fe400078e020a */
[----:B------:R-:W5:Y:S02]  /*0170*/  LDG.E.EL.64 R14, desc[UR4][R14.64] ;  /* 0x000000040e0e7981 */ /* 0x000f64000c2e1b00 */
[----:B-1----:R-:W-:Y:S02]  /*0180*/  IMAD.WIDE R16, R8, 0x4, R16 ;  /* 0x0000000408107825 */ /* 0x002fe400078e0210 */
[----:B------:R-:W4:Y:S02]  /*0190*/  LDG.E.EL.64 R10, desc[UR4][R10.64] ;  /* 0x000000040a0a7981 */ /* 0x000f24000c2e1b00 */
[----:B---3--:R-:W-:-:S02]  /*01a0*/  IMAD.WIDE R2, R0, 0x4, R2 ;  /* 0x0000000400027825 */ /* 0x008fc400078e0202 */
[----:B------:R0:W3:Y:S04]  /*01b0*/  LDG.E.EL.64 R8, desc[UR4][R16.64] ;  /* 0x0000000410087981 */ /* 0x0000e8000c2e1b00 */
[----:B------:R-:W4:Y:S01]  /*01c0*/  LDG.E.64 R4, desc[UR4][R2.64] ;  /* 0x0000000402047981 */ /* 0x000f22000c1e1b00 */
[----:B0-----:R-:W-:Y:S01]  /*01d0*/  HFMA2.MMA R16, -RZ, RZ, 1.625, 0 ;  /* 0x3e800000ff107435 */ /* 0x001fe200000001ff */
[----:B--2---:R-:W-:Y:S01]  /*01e0*/  FADD R6, R6, 9.9999997473787516356e-06 ;  /* 0x3727c5ac06067421 */ /* 0x004fe20000000000 */
[----:B------:R-:W-:-:S03]  /*01f0*/  FADD R7, R7, 9.9999997473787516356e-06 ;  /* 0x3727c5ac07077421 */ /* 0x000fc60000000000 */
[----:B------:R-:W0:Y:S08]  /*0200*/  MUFU.SQRT R18, R6 ;  /* 0x0000000600127308 */ /* 0x000e300000002000 */
[----:B------:R1:W2:Y:S01]  /*0210*/  MUFU.SQRT R19, R7 ;  /* 0x0000000700137308 */ /* 0x0002a20000002000 */
[C---:B0-----:R-:W-:Y:S02]  /*0220*/  FSETP.GT.AND P0, PT, R18.reuse, 8.50705917302346158658e+37, PT ;  /* 0x7e8000001200780b */ /* 0x041fe40003f04000 */
[----:B------:R-:W-:Y:S01]  /*0230*/  FSETP.GEU.AND P2, PT, R18, 1.175494350822287508e-38, PT ;  /* 0x008000001200780b */ /* 0x000fe20003f4e000 */
[----:B-1----:R-:W0:Y:S01]  /*0240*/  LDC.64 R6, c[0x0][0x240] ;  /* 0x00009000ff067b82 */ /* 0x002e220000000a00 */
[----:B--2---:R-:W-:-:S02]  /*0250*/  FSETP.GT.AND P1, PT, R19, 8.50705917302346158658e+37, PT ;  /* 0x7e8000001300780b */ /* 0x004fc40003f24000 */
[----:B------:R-:W-:-:S07]  /*0260*/  FSETP.GEU.AND P3, PT, R19, 1.175494350822287508e-38, PT ;  /* 0x008000001300780b */ /* 0x000fce0003f6e000 */
[----:B------:R-:W-:-:S04]  /*0270*/  @P0 FMUL R18, R18, 0.25 ;  /* 0x3e80000012120820 */ /* 0x000fc80000400000 */
[----:B------:R-:W-:Y:S01]  /*0280*/  @!P2 FMUL R18, R18, 16777216 ;  /* 0x4b8000001212a820 */ /* 0x000fe20000400000 */
[----:B------:R-:W-:-:S04]  /*0290*/  @P1 FMUL R19, R19, 0.25 ;  /* 0x3e80000013131820 */ /* 0x000fc80000400000 */
[----:B------:R-:W-:Y:S01]  /*02a0*/  @!P3 FMUL R19, R19, 16777216 ;  /* 0x4b8000001313b820 */ /* 0x000fe20000400000 */
[----:B------:R-:W1:Y:S01]  /*02b0*/  MUFU.RCP R18, R18 ;  /* 0x0000001200127308 */ /* 0x000e620000001000 */
[----:B------:R-:W-:-:S07]  /*02c0*/  FSEL R17, R16, 1, P0 ;  /* 0x3f80000010117808 */ /* 0x000fce0000000000 */
[----:B------:R-:W2:Y:S01]  /*02d0*/  MUFU.RCP R19, R19 ;  /* 0x0000001300137308 */ /* 0x000ea20000001000 */
[----:B------:R-:W-:Y:S01]  /*02e0*/  FSEL R16, R16, 1, P1 ;  /* 0x3f80000010107808 */ /* 0x000fe20000800000 */
[----:B------:R-:W-:Y:S01]  /*02f0*/  @!P2 FMUL R17, R17, 16777216 ;  /* 0x4b8000001111a820 */ /* 0x000fe20000400000 */
[----:B----4-:R-:W-:Y:S01]  /*0300*/  FADD R4, R4, R12 ;  /* 0x0000000c04047221 */ /* 0x010fe20000000000 */
[----:B------:R-:W-:Y:S02]  /*0310*/  FADD R5, R5, R13 ;  /* 0x0000000d05057221 */ /* 0x000fe40000000000 */
[----:B------:R-:W-:Y:S01]  /*0320*/  @!P3 FMUL R16, R16, 16777216 ;  /* 0x4b8000001010b820 */ /* 0x000fe20000400000 */
[----:B-1----:R-:W-:Y:S01]  /*0330*/  FMUL R17, R18, R17 ;  /* 0x0000001112117220 */ /* 0x002fe20000400000 */
[----:B-----5:R-:W-:Y:S01]  /*0340*/  FADD R14, -R14, R4 ;  /* 0x000000040e0e7221 */ /* 0x020fe20000000100 */
[----:B------:R-:W-:Y:S01]  /*0350*/  FADD R15, -R15, R5 ;  /* 0x000000050f0f7221 */ /* 0x000fe20000000100 */
[----:B--2---:R-:W-:-:S02]  /*0360*/  FMUL R16, R19, R16 ;  /* 0x0000001013107220 */ /* 0x004fc40000400000 */
[----:B------:R-:W-:Y:S02]  /*0370*/  FMUL R17, R14, R17 ;  /* 0x000000110e117220 */ /* 0x000fe40000400000 */
[----:B------:R-:W-:Y:S02]  /*0380*/  FMUL R16, R15, R16 ;  /* 0x000000100f107220 */ /* 0x000fe40000400000 */
[----:B---3--:R-:W-:Y:S02]  /*0390*/  FFMA R8, R8, R17, R10 ;  /* 0x0000001108087223 */ /* 0x008fe4000000000a */
[----:B------:R-:W-:-:S03]  /*03a0*/  FFMA R9, R9, R16, R11 ;  /* 0x0000001009097223 */ /* 0x000fc6000000000b */
[----:B------:R-:W-:Y:S02]  /*03b0*/  FSETP.GEU.AND P0, PT, R8, RZ, PT ;  /* 0x000000ff0800720b */ /* 0x000fe40003f0e000 */
[C---:B------:R-:W-:Y:S01]  /*03c0*/  FSETP.GEU.AND P1, PT, R9.reuse, RZ, PT ;  /* 0x000000ff0900720b */ /* 0x040fe20003f2e000 */
[----:B0-----:R-:W-:Y:S01]  /*03d0*/  IMAD.WIDE R6, R0, 0x4, R6 ;  /* 0x0000000400067825 */ /* 0x001fe200078e0206 */
[----:B------:R-:W-:Y:S02]  /*03e0*/  FSEL R8, R8, RZ, P0 ;  /* 0x000000ff08087208 */ /* 0x000fe40000000000 */
[----:B------:R-:W-:Y:S01]  /*03f0*/  FSEL R9, R9, RZ, P1 ;  /* 0x000000ff09097208 */ /* 0x000fe20000800000 */
[----:B------:R-:W-:Y:S04]  /*0400*/  STG.E.64 desc[UR4][R2.64], R4 ;  /* 0x0000000402007986 */ /* 0x000fe8000c101b04 */
[----:B------:R-:W-:Y:S01]  /*0410*/  STG.E.64 desc[UR4][R6.64], R8 ;  /* 0x0000000806007986 */ /* 0x000fe2000c101b04 */
[----:B------:R-:W-:Y:S05]  /*0420*/  EXIT ;  /* 0x000000000000794d */ /* 0x000fea0003800000 */
.L_x_0:
[----:B------:R-:W-:-:S00]  /*0430*/  BRA `(.L_x_0) ;  /* 0xfffffffc00fc7947 */ /* 0x000fc0000383ffff */
[----:B------:R-:W-:-:S00]  /*0440*/  NOP ;  /* 0x0000000000007918 */ /* 0x000fc00000000000 */
        /* <DEDUP_REMOVED lines=11> */
.L_x_1:


//--------------------- .nv.global.init           --------------------------
	.section	.nv.global.init,"aw",@progbits
.nv.global.init:
	.type		_$_str,@object
	.size		_$_str,(_$_str_$_2 - _$_str)
_$_str:
        /*0000*/ 	.byte	0x5f, 0x5f, 0x43, 0x55, 0x44, 0x41, 0x5f, 0x46, 0x54, 0x5a, 0x00
	.type		_$_str_$_2,@object
	.size		_$_str_$_2,(.L_1 - _$_str_$_2)
_$_str_$_2:
        /*000b*/ 	.byte	0x5f, 0x5f, 0x43, 0x55, 0x44, 0x41, 0x5f, 0x50, 0x52, 0x45, 0x43, 0x5f, 0x53, 0x51, 0x52, 0x54
        /*001b*/ 	.byte	0x00
.L_1:


//--------------------- .nv.constant0.triton_poi_fused__native_batch_norm_legit_no_training_convolution_relu_3 --------------------------
	.section	.nv.constant0.triton_poi_fused__native_batch_norm_legit_no_training_convolution_relu_3,"a",@progbits
	.sectionflags	@""
	.align	4
.nv.constant0.triton_poi_fused__native_batch_norm_legit_no_training_convolution_relu_3:
	.zero		588
